//
// Generated by NVIDIA NVVM Compiler
//
// Compiler Build ID: CL-36424714
// Cuda compilation tools, release 13.0, V13.0.88
// Based on NVVM 20.0.0
//

.version 9.0
.target sm_100
.address_size 64

	// .globl	_Z10copyKernelPiS_i

.visible .entry _Z10copyKernelPiS_i(
	.param .u64 .ptr .align 1 _Z10copyKernelPiS_i_param_0,
	.param .u64 .ptr .align 1 _Z10copyKernelPiS_i_param_1,
	.param .u32 _Z10copyKernelPiS_i_param_2
)
{
	.reg .pred 	%p<2>;
	.reg .b32 	%r<7>;
	.reg .b64 	%rd<8>;

	ld.param.u64 	%rd1, [_Z10copyKernelPiS_i_param_0];
	ld.param.u64 	%rd2, [_Z10copyKernelPiS_i_param_1];
	ld.param.u32 	%r2, [_Z10copyKernelPiS_i_param_2];
	mov.u32 	%r3, %ctaid.x;
	mov.u32 	%r4, %ntid.x;
	mov.u32 	%r5, %tid.x;
	mad.lo.s32 	%r1, %r3, %r4, %r5;
	setp.gt.s32 	%p1, %r1, %r2;
	@%p1 bra 	$L__BB0_2;
	cvta.to.global.u64 	%rd3, %rd1;
	cvta.to.global.u64 	%rd4, %rd2;
	mul.wide.s32 	%rd5, %r1, 4;
	add.s64 	%rd6, %rd3, %rd5;
	ld.global.u32 	%r6, [%rd6];
	add.s64 	%rd7, %rd4, %rd5;
	st.global.u32 	[%rd7], %r6;
$L__BB0_2:
	ret;

}


// ===== COMPILED SASS (sm_100) =====

	.target	sm_100

	.elftype	@"ET_EXEC"


//--------------------- .note.nv.tkinfo           --------------------------
	.section	.note.nv.tkinfo,"",@"SHT_NOTE"
	.sectionflags	@"SHF_NOTE_NV_TKINFO"
	.tkinfo
        /*0018*/ 	.word	0x00000002
        /*0030*/ 	.string	""
        /*0030*/ 	.string	"ptxas"
        /*0030*/ 	.string	"Cuda compilation tools, release 13.0, V13.0.88"
        /*0030*/ 	.string	"Build cuda_13.0.r13.0/compiler.36424714_0"
        /*0030*/ 	.string	"-arch sm_100 -m 64 "



//--------------------- .note.nv.cuinfo           --------------------------
	.section	.note.nv.cuinfo,"",@"SHT_NOTE"
	.sectionflags	@"SHF_NOTE_NV_CUINFO"
        /*0018*/ 	.short	0x0002
        /*001a*/ 	.short	0x0064
        /*001c*/ 	.short	0x0082
	.zero		2


//--------------------- .nv.info                  --------------------------
	.section	.nv.info,"",@"SHT_CUDA_INFO"
	.align	4


	//----- nvinfo : EIATTR_REGCOUNT
	.align		4
        /*0000*/ 	.byte	0x04, 0x2f
        /*0002*/ 	.short	(.L_1 - .L_0)
	.align		4
.L_0:
        /*0004*/ 	.word	index@(_Z10copyKernelPiS_i)
        /*0008*/ 	.word	0x0000000a


	//----- nvinfo : EIATTR_FRAME_SIZE
	.align		4
.L_1:
        /*000c*/ 	.byte	0x04, 0x11
        /*000e*/ 	.short	(.L_3 - .L_2)
	.align		4
.L_2:
        /*0010*/ 	.word	index@(_Z10copyKernelPiS_i)
        /*0014*/ 	.word	0x00000000


	//----- nvinfo : EIATTR_MIN_STACK_SIZE
	.align		4
.L_3:
        /*0018*/ 	.byte	0x04, 0x12
        /*001a*/ 	.short	(.L_5 - .L_4)
	.align		4
.L_4:
        /*001c*/ 	.word	index@(_Z10copyKernelPiS_i)
        /*0020*/ 	.word	0x00000000
.L_5:


//--------------------- .nv.compat                --------------------------
	.section	.nv.compat,"",@"SHT_CUDA_COMPAT_INFO"
	.align	4
        /*0000*/ 	.byte	0x02, 0x09, 0x00, 0x00, 0x02, 0x02, 0x01, 0x00, 0x02, 0x05, 0x05, 0x00, 0x03, 0x07, 0x01, 0x01
        /*0010*/ 	.byte	0x02, 0x03, 0x00, 0x00, 0x02, 0x06, 0x01, 0x00, 0x04, 0x0b, 0x08, 0x00, 0x09, 0x00, 0x00, 0x00
        /*0020*/ 	.byte	0x00, 0x00, 0x00, 0x00


//--------------------- .nv.info._Z10copyKernelPiS_i --------------------------
	.section	.nv.info._Z10copyKernelPiS_i,"",@"SHT_CUDA_INFO"
	.sectionflags	@""
	.align	4


	//----- nvinfo : EIATTR_CUDA_API_VERSION
	.align		4
        /*0000*/ 	.byte	0x04, 0x37
        /*0002*/ 	.short	(.L_7 - .L_6)
.L_6:
        /*0004*/ 	.word	0x00000082


	//----- nvinfo : EIATTR_KPARAM_INFO
	.align		4
.L_7:
        /*0008*/ 	.byte	0x04, 0x17
        /*000a*/ 	.short	(.L_9 - .L_8)
.L_8:
        /*000c*/ 	.word	0x00000000
        /*0010*/ 	.short	0x0002
        /*0012*/ 	.short	0x0010
        /*0014*/ 	.byte	0x00, 0xf0, 0x11, 0x00


	//----- nvinfo : EIATTR_KPARAM_INFO
	.align		4
.L_9:
        /*0018*/ 	.byte	0x04, 0x17
        /*001a*/ 	.short	(.L_11 - .L_10)
.L_10:
        /*001c*/ 	.word	0x00000000
        /*0020*/ 	.short	0x0001
        /*0022*/ 	.short	0x0008
        /*0024*/ 	.byte	0x00, 0xf5, 0x21, 0x00


	//----- nvinfo : EIATTR_KPARAM_INFO
	.align		4
.L_11:
        /*0028*/ 	.byte	0x04, 0x17
        /*002a*/ 	.short	(.L_13 - .L_12)
.L_12:
        /*002c*/ 	.word	0x00000000
        /*0030*/ 	.short	0x0000
        /*0032*/ 	.short	0x0000
        /*0034*/ 	.byte	0x00, 0xf5, 0x21, 0x00


	//----- nvinfo : EIATTR_SPARSE_MMA_MASK
	.align		4
.L_13:
        /*0038*/ 	.byte	0x03, 0x50
        /*003a*/ 	.short	0x0000


	//----- nvinfo : EIATTR_MAXREG_COUNT
	.align		4
        /*003c*/ 	.byte	0x03, 0x1b
        /*003e*/ 	.short	0x00ff


	//----- nvinfo : EIATTR_MERCURY_ISA_VERSION
	.align		4
        /*0040*/ 	.byte	0x03, 0x5f
        /*0042*/ 	.short	0x0101


	//----- nvinfo : EIATTR_VRC_CTA_INIT_COUNT
	.align		4
        /*0044*/ 	.byte	0x02, 0x4a
	.zero		1
	.zero		1


	//----- nvinfo : EIATTR_EXIT_INSTR_OFFSETS
	.align		4
        /*0048*/ 	.byte	0x04, 0x1c
        /*004a*/ 	.short	(.L_15 - .L_14)


	//   ....[0]....
.L_14:
        /*004c*/ 	.word	0x00000070


	//   ....[1]....
        /*0050*/ 	.word	0x000000f0


	//----- nvinfo : EIATTR_CBANK_PARAM_SIZE
	.align		4
.L_15:
        /*0054*/ 	.byte	0x03, 0x19
        /*0056*/ 	.short	0x0014


	//----- nvinfo : EIATTR_PARAM_CBANK
	.align		4
        /*0058*/ 	.byte	0x04, 0x0a
        /*005a*/ 	.short	(.L_17 - .L_16)
	.align		4
.L_16:
        /*005c*/ 	.word	index@(.nv.constant0._Z10copyKernelPiS_i)
        /*0060*/ 	.short	0x0380
        /*0062*/ 	.short	0x0014


	//----- nvinfo : EIATTR_SW_WAR
	.align		4
.L_17:
        /*0064*/ 	.byte	0x04, 0x36
        /*0066*/ 	.short	(.L_19 - .L_18)
.L_18:
        /*0068*/ 	.word	0x00000008
.L_19:


//--------------------- .nv.callgraph             --------------------------
	.section	.nv.callgraph,"",@"SHT_CUDA_CALLGRAPH"
	.align	4
	.sectionentsize	8
	.align		4
        /*0000*/ 	.word	0x00000000
	.align		4
        /*0004*/ 	.word	0xffffffff
	.align		4
        /*0008*/ 	.word	0x00000000
	.align		4
        /*000c*/ 	.word	0xfffffffe
	.align		4
        /*0010*/ 	.word	0x00000000
	.align		4
        /*0014*/ 	.word	0xfffffffd
	.align		4
        /*0018*/ 	.word	0x00000000
	.align		4
        /*001c*/ 	.word	0xfffffffc


//--------------------- .text._Z10copyKernelPiS_i --------------------------
	.section	.text._Z10copyKernelPiS_i,"ax",@progbits
	.align	128
        .global         _Z10copyKernelPiS_i
        .type           _Z10copyKernelPiS_i,@function
        .size           _Z10copyKernelPiS_i,(.L_x_1 - _Z10copyKernelPiS_i)
        .other          _Z10copyKernelPiS_i,@"STO_CUDA_ENTRY STV_DEFAULT"
_Z10copyKernelPiS_i:
.text._Z10copyKernelPiS_i:
[----:B------:R-:W-:Y:S01]  /*0000*/  LDC R1, c[0x0][0x37c] ;  /* 0x0000df00ff017b82 */ /* 0x000fe20000000800 */
[----:B------:R-:W0:Y:S07]  /*0010*/  S2R R0, SR_TID.X ;  /* 0x0000000000007919 */ /* 0x000e2e0000002100 */
[----:B------:R-:W0:Y:S01]  /*0020*/  S2UR UR4, SR_CTAID.X ;  /* 0x00000000000479c3 */ /* 0x000e220000002500 */
[----:B------:R-:W1:Y:S07]  /*0030*/  LDCU UR5, c[0x0][0x390] ;  /* 0x00007200ff0577ac */ /* 0x000e6e0008000800 */
[----:B------:R-:W0:Y:S02]  /*0040*/  LDC R7, c[0x0][0x360] ;  /* 0x0000d800ff077b82 */ /* 0x000e240000000800 */
[----:B0-----:R-:W-:-:S05]  /*0050*/  IMAD R7, R7, UR4, R0 ;  /* 0x0000000407077c24 */ /* 0x001fca000f8e0200 */
[----:B-1----:R-:W-:-:S13]  /*0060*/  ISETP.GT.AND P0, PT, R7, UR5, PT ;  /* 0x0000000507007c0c */ /* 0x002fda000bf04270 */
[----:B------:R-:W-:Y:S05]  /*0070*/  @P0 EXIT ;  /* 0x000000000000094d */ /* 0x000fea0003800000 */
[----:B------:R-:W0:Y:S01]  /*0080*/  LDC.64 R2, c[0x0][0x380] ;  /* 0x0000e000ff027b82 */ /* 0x000e220000000a00 */
[----:B------:R-:W1:Y:S07]  /*0090*/  LDCU.64 UR4, c[0x0][0x358] ;  /* 0x00006b00ff0477ac */ /* 0x000e6e0008000a00 */
[----:B------:R-:W2:Y:S01]  /*00a0*/  LDC.64 R4, c[0x0][0x388] ;  /* 0x0000e200ff047b82 */ /* 0x000ea20000000a00 */
[----:B0-----:R-:W-:-:S06]  /*00b0*/  IMAD.WIDE R2, R7, 0x4, R2 ;  /* 0x0000000407027825 */ /* 0x001fcc00078e0202 */
[----:B-1----:R-:W3:Y:S01]  /*00c0*/  LDG.E R3, desc[UR4][R2.64] ;  /* 0x0000000402037981 */ /* 0x002ee2000c1e1900 */
[----:B--2---:R-:W-:-:S05]  /*00d0*/  IMAD.WIDE R4, R7, 0x4, R4 ;  /* 0x0000000407047825 */ /* 0x004fca00078e0204 */
[----:B---3--:R-:W-:Y:S01]  /*00e0*/  STG.E desc[UR4][R4.64], R3 ;  /* 0x0000000304007986 */ /* 0x008fe2000c101904 */
[----:B------:R-:W-:Y:S05]  /*00f0*/  EXIT ;  /* 0x000000000000794d */ /* 0x000fea0003800000 */
.L_x_0:
[----:B------:R-:W-:-:S00]  /*0100*/  BRA `(.L_x_0) ;  /* 0xfffffffc00fc7947 */ /* 0x000fc0000383ffff */
[----:B------:R-:W-:-:S00]  /*0110*/  NOP ;  /* 0x0000000000007918 */ /* 0x000fc00000000000 */
        /* <DEDUP_REMOVED lines=14> */
.L_x_1:


//--------------------- .nv.shared.reserved.0     --------------------------
	.section	.nv.shared.reserved.0,"aw",@nobits
	.weak		__nv_reservedSMEM_offset_0_alias
	.size		__nv_reservedSMEM_offset_0_alias, 0, 64
	.other		__nv_reservedSMEM_offset_0_alias,@"STO_CUDA_RESERVED_SHARED STV_DEFAULT"
__nv_reservedSMEM_offset_0_alias:
	.zero		0
	.zero		64


//--------------------- .nv.constant0._Z10copyKernelPiS_i --------------------------
	.section	.nv.constant0._Z10copyKernelPiS_i,"a",@progbits
	.sectionflags	@""
	.align	4
.nv.constant0._Z10copyKernelPiS_i:
	.zero		916


//--------------------- SYMBOLS --------------------------

	.type		.nv.reservedSmem.offset0,@object
	.size		.nv.reservedSmem.offset0,0x4
